//
// Generated by NVIDIA NVVM Compiler
//
// Compiler Build ID: CL-36424714
// Cuda compilation tools, release 13.0, V13.0.88
// Based on NVVM 20.0.0
//

.version 9.0
.target sm_100
.address_size 64

	// .globl	_Z9CountSortPiS_ii

.visible .entry _Z9CountSortPiS_ii(
	.param .u64 .ptr .align 1 _Z9CountSortPiS_ii_param_0,
	.param .u64 .ptr .align 1 _Z9CountSortPiS_ii_param_1,
	.param .u32 _Z9CountSortPiS_ii_param_2,
	.param .u32 _Z9CountSortPiS_ii_param_3
)
{
	.reg .pred 	%p<10>;
	.reg .b32 	%r<132>;
	.reg .b64 	%rd<72>;

	ld.param.u64 	%rd4, [_Z9CountSortPiS_ii_param_0];
	ld.param.u64 	%rd5, [_Z9CountSortPiS_ii_param_1];
	ld.param.u32 	%r27, [_Z9CountSortPiS_ii_param_2];
	ld.param.u32 	%r26, [_Z9CountSortPiS_ii_param_3];
	cvta.to.global.u64 	%rd1, %rd5;
	cvta.to.global.u64 	%rd2, %rd4;
	mov.u32 	%r28, %ntid.x;
	mov.u32 	%r29, %nctaid.x;
	mov.u32 	%r1, %ctaid.x;
	mov.u32 	%r30, %tid.x;
	bar.sync 	0;
	div.s32 	%r31, %r27, %r29;
	mul.lo.s32 	%r2, %r31, %r1;
	div.s32 	%r3, %r31, %r28;
	mul.lo.s32 	%r4, %r3, %r30;
	add.s32 	%r127, %r4, %r2;
	setp.lt.s32 	%p1, %r3, 1;
	@%p1 bra 	$L__BB0_13;
	mul.lo.s32 	%r6, %r26, %r1;
	add.s32 	%r32, %r127, 1;
	add.s32 	%r33, %r127, %r3;
	max.s32 	%r34, %r32, %r33;
	sub.s32 	%r7, %r34, %r127;
	and.b32  	%r8, %r7, 15;
	sub.s32 	%r35, %r4, %r34;
	add.s32 	%r36, %r35, %r2;
	setp.gt.u32 	%p2, %r36, -16;
	@%p2 bra 	$L__BB0_4;
	and.b32  	%r37, %r7, -16;
	neg.s32 	%r125, %r37;
	add.s64 	%rd3, %rd2, 32;
$L__BB0_3:
	.pragma "nounroll";
	mul.wide.s32 	%rd6, %r127, 4;
	add.s64 	%rd7, %rd3, %rd6;
	ld.global.u32 	%r38, [%rd7+-32];
	add.s32 	%r39, %r38, %r6;
	mul.wide.s32 	%rd8, %r39, 4;
	add.s64 	%rd9, %rd1, %rd8;
	atom.global.add.u32 	%r40, [%rd9], 1;
	ld.global.u32 	%r41, [%rd7+-28];
	add.s32 	%r42, %r41, %r6;
	mul.wide.s32 	%rd10, %r42, 4;
	add.s64 	%rd11, %rd1, %rd10;
	atom.global.add.u32 	%r43, [%rd11], 1;
	ld.global.u32 	%r44, [%rd7+-24];
	add.s32 	%r45, %r44, %r6;
	mul.wide.s32 	%rd12, %r45, 4;
	add.s64 	%rd13, %rd1, %rd12;
	atom.global.add.u32 	%r46, [%rd13], 1;
	ld.global.u32 	%r47, [%rd7+-20];
	add.s32 	%r48, %r47, %r6;
	mul.wide.s32 	%rd14, %r48, 4;
	add.s64 	%rd15, %rd1, %rd14;
	atom.global.add.u32 	%r49, [%rd15], 1;
	ld.global.u32 	%r50, [%rd7+-16];
	add.s32 	%r51, %r50, %r6;
	mul.wide.s32 	%rd16, %r51, 4;
	add.s64 	%rd17, %rd1, %rd16;
	atom.global.add.u32 	%r52, [%rd17], 1;
	ld.global.u32 	%r53, [%rd7+-12];
	add.s32 	%r54, %r53, %r6;
	mul.wide.s32 	%rd18, %r54, 4;
	add.s64 	%rd19, %rd1, %rd18;
	atom.global.add.u32 	%r55, [%rd19], 1;
	ld.global.u32 	%r56, [%rd7+-8];
	add.s32 	%r57, %r56, %r6;
	mul.wide.s32 	%rd20, %r57, 4;
	add.s64 	%rd21, %rd1, %rd20;
	atom.global.add.u32 	%r58, [%rd21], 1;
	ld.global.u32 	%r59, [%rd7+-4];
	add.s32 	%r60, %r59, %r6;
	mul.wide.s32 	%rd22, %r60, 4;
	add.s64 	%rd23, %rd1, %rd22;
	atom.global.add.u32 	%r61, [%rd23], 1;
	ld.global.u32 	%r62, [%rd7];
	add.s32 	%r63, %r62, %r6;
	mul.wide.s32 	%rd24, %r63, 4;
	add.s64 	%rd25, %rd1, %rd24;
	atom.global.add.u32 	%r64, [%rd25], 1;
	ld.global.u32 	%r65, [%rd7+4];
	add.s32 	%r66, %r65, %r6;
	mul.wide.s32 	%rd26, %r66, 4;
	add.s64 	%rd27, %rd1, %rd26;
	atom.global.add.u32 	%r67, [%rd27], 1;
	ld.global.u32 	%r68, [%rd7+8];
	add.s32 	%r69, %r68, %r6;
	mul.wide.s32 	%rd28, %r69, 4;
	add.s64 	%rd29, %rd1, %rd28;
	atom.global.add.u32 	%r70, [%rd29], 1;
	ld.global.u32 	%r71, [%rd7+12];
	add.s32 	%r72, %r71, %r6;
	mul.wide.s32 	%rd30, %r72, 4;
	add.s64 	%rd31, %rd1, %rd30;
	atom.global.add.u32 	%r73, [%rd31], 1;
	ld.global.u32 	%r74, [%rd7+16];
	add.s32 	%r75, %r74, %r6;
	mul.wide.s32 	%rd32, %r75, 4;
	add.s64 	%rd33, %rd1, %rd32;
	atom.global.add.u32 	%r76, [%rd33], 1;
	ld.global.u32 	%r77, [%rd7+20];
	add.s32 	%r78, %r77, %r6;
	mul.wide.s32 	%rd34, %r78, 4;
	add.s64 	%rd35, %rd1, %rd34;
	atom.global.add.u32 	%r79, [%rd35], 1;
	ld.global.u32 	%r80, [%rd7+24];
	add.s32 	%r81, %r80, %r6;
	mul.wide.s32 	%rd36, %r81, 4;
	add.s64 	%rd37, %rd1, %rd36;
	atom.global.add.u32 	%r82, [%rd37], 1;
	ld.global.u32 	%r83, [%rd7+28];
	add.s32 	%r84, %r83, %r6;
	mul.wide.s32 	%rd38, %r84, 4;
	add.s64 	%rd39, %rd1, %rd38;
	atom.global.add.u32 	%r85, [%rd39], 1;
	add.s32 	%r127, %r127, 16;
	add.s32 	%r125, %r125, 16;
	setp.ne.s32 	%p3, %r125, 0;
	@%p3 bra 	$L__BB0_3;
$L__BB0_4:
	setp.eq.s32 	%p4, %r8, 0;
	@%p4 bra 	$L__BB0_13;
	and.b32  	%r15, %r7, 7;
	setp.lt.u32 	%p5, %r8, 8;
	@%p5 bra 	$L__BB0_7;
	mul.wide.s32 	%rd40, %r127, 4;
	add.s64 	%rd41, %rd2, %rd40;
	ld.global.u32 	%r86, [%rd41];
	add.s32 	%r87, %r86, %r6;
	mul.wide.s32 	%rd42, %r87, 4;
	add.s64 	%rd43, %rd1, %rd42;
	atom.global.add.u32 	%r88, [%rd43], 1;
	ld.global.u32 	%r89, [%rd41+4];
	add.s32 	%r90, %r89, %r6;
	mul.wide.s32 	%rd44, %r90, 4;
	add.s64 	%rd45, %rd1, %rd44;
	atom.global.add.u32 	%r91, [%rd45], 1;
	ld.global.u32 	%r92, [%rd41+8];
	add.s32 	%r93, %r92, %r6;
	mul.wide.s32 	%rd46, %r93, 4;
	add.s64 	%rd47, %rd1, %rd46;
	atom.global.add.u32 	%r94, [%rd47], 1;
	ld.global.u32 	%r95, [%rd41+12];
	add.s32 	%r96, %r95, %r6;
	mul.wide.s32 	%rd48, %r96, 4;
	add.s64 	%rd49, %rd1, %rd48;
	atom.global.add.u32 	%r97, [%rd49], 1;
	ld.global.u32 	%r98, [%rd41+16];
	add.s32 	%r99, %r98, %r6;
	mul.wide.s32 	%rd50, %r99, 4;
	add.s64 	%rd51, %rd1, %rd50;
	atom.global.add.u32 	%r100, [%rd51], 1;
	ld.global.u32 	%r101, [%rd41+20];
	add.s32 	%r102, %r101, %r6;
	mul.wide.s32 	%rd52, %r102, 4;
	add.s64 	%rd53, %rd1, %rd52;
	atom.global.add.u32 	%r103, [%rd53], 1;
	ld.global.u32 	%r104, [%rd41+24];
	add.s32 	%r105, %r104, %r6;
	mul.wide.s32 	%rd54, %r105, 4;
	add.s64 	%rd55, %rd1, %rd54;
	atom.global.add.u32 	%r106, [%rd55], 1;
	ld.global.u32 	%r107, [%rd41+28];
	add.s32 	%r108, %r107, %r6;
	mul.wide.s32 	%rd56, %r108, 4;
	add.s64 	%rd57, %rd1, %rd56;
	atom.global.add.u32 	%r109, [%rd57], 1;
	add.s32 	%r127, %r127, 8;
$L__BB0_7:
	setp.eq.s32 	%p6, %r15, 0;
	@%p6 bra 	$L__BB0_13;
	and.b32  	%r18, %r7, 3;
	setp.lt.u32 	%p7, %r15, 4;
	@%p7 bra 	$L__BB0_10;
	mul.wide.s32 	%rd58, %r127, 4;
	add.s64 	%rd59, %rd2, %rd58;
	ld.global.u32 	%r110, [%rd59];
	add.s32 	%r111, %r110, %r6;
	mul.wide.s32 	%rd60, %r111, 4;
	add.s64 	%rd61, %rd1, %rd60;
	atom.global.add.u32 	%r112, [%rd61], 1;
	ld.global.u32 	%r113, [%rd59+4];
	add.s32 	%r114, %r113, %r6;
	mul.wide.s32 	%rd62, %r114, 4;
	add.s64 	%rd63, %rd1, %rd62;
	atom.global.add.u32 	%r115, [%rd63], 1;
	ld.global.u32 	%r116, [%rd59+8];
	add.s32 	%r117, %r116, %r6;
	mul.wide.s32 	%rd64, %r117, 4;
	add.s64 	%rd65, %rd1, %rd64;
	atom.global.add.u32 	%r118, [%rd65], 1;
	ld.global.u32 	%r119, [%rd59+12];
	add.s32 	%r120, %r119, %r6;
	mul.wide.s32 	%rd66, %r120, 4;
	add.s64 	%rd67, %rd1, %rd66;
	atom.global.add.u32 	%r121, [%rd67], 1;
	add.s32 	%r127, %r127, 4;
$L__BB0_10:
	setp.eq.s32 	%p8, %r18, 0;
	@%p8 bra 	$L__BB0_13;
	neg.s32 	%r130, %r18;
$L__BB0_12:
	.pragma "nounroll";
	mul.wide.s32 	%rd68, %r127, 4;
	add.s64 	%rd69, %rd2, %rd68;
	ld.global.u32 	%r122, [%rd69];
	add.s32 	%r123, %r122, %r6;
	mul.wide.s32 	%rd70, %r123, 4;
	add.s64 	%rd71, %rd1, %rd70;
	atom.global.add.u32 	%r124, [%rd71], 1;
	add.s32 	%r127, %r127, 1;
	add.s32 	%r130, %r130, 1;
	setp.ne.s32 	%p9, %r130, 0;
	@%p9 bra 	$L__BB0_12;
$L__BB0_13:
	bar.sync 	0;
	ret;

}


// ===== COMPILED SASS (sm_100) =====

	.target	sm_100

	.elftype	@"ET_EXEC"


//--------------------- .note.nv.tkinfo           --------------------------
	.section	.note.nv.tkinfo,"",@"SHT_NOTE"
	.sectionflags	@"SHF_NOTE_NV_TKINFO"
	.tkinfo
        /*0018*/ 	.word	0x00000002
        /*0030*/ 	.string	""
        /*0030*/ 	.string	"ptxas"
        /*0030*/ 	.string	"Cuda compilation tools, release 13.0, V13.0.88"
        /*0030*/ 	.string	"Build cuda_13.0.r13.0/compiler.36424714_0"
        /*0030*/ 	.string	"-arch sm_100 -m 64 "



//--------------------- .note.nv.cuinfo           --------------------------
	.section	.note.nv.cuinfo,"",@"SHT_NOTE"
	.sectionflags	@"SHF_NOTE_NV_CUINFO"
        /*0018*/ 	.short	0x0002
        /*001a*/ 	.short	0x0064
        /*001c*/ 	.short	0x0082
	.zero		2


//--------------------- .nv.info                  --------------------------
	.section	.nv.info,"",@"SHT_CUDA_INFO"
	.align	4


	//----- nvinfo : EIATTR_REGCOUNT
	.align		4
        /*0000*/ 	.byte	0x04, 0x2f
        /*0002*/ 	.short	(.L_1 - .L_0)
	.align		4
.L_0:
        /*0004*/ 	.word	index@(_Z9CountSortPiS_ii)
        /*0008*/ 	.word	0x00000017


	//----- nvinfo : EIATTR_FRAME_SIZE
	.align		4
.L_1:
        /*000c*/ 	.byte	0x04, 0x11
        /*000e*/ 	.short	(.L_3 - .L_2)
	.align		4
.L_2:
        /*0010*/ 	.word	index@(_Z9CountSortPiS_ii)
        /*0014*/ 	.word	0x00000000


	//----- nvinfo : EIATTR_MIN_STACK_SIZE
	.align		4
.L_3:
        /*0018*/ 	.byte	0x04, 0x12
        /*001a*/ 	.short	(.L_5 - .L_4)
	.align		4
.L_4:
        /*001c*/ 	.word	index@(_Z9CountSortPiS_ii)
        /*0020*/ 	.word	0x00000000
.L_5:


//--------------------- .nv.compat                --------------------------
	.section	.nv.compat,"",@"SHT_CUDA_COMPAT_INFO"
	.align	4
        /*0000*/ 	.byte	0x02, 0x09, 0x00, 0x00, 0x02, 0x02, 0x01, 0x00, 0x02, 0x05, 0x05, 0x00, 0x03, 0x07, 0x01, 0x01
        /*0010*/ 	.byte	0x02, 0x03, 0x00, 0x00, 0x02, 0x06, 0x01, 0x00, 0x04, 0x0b, 0x08, 0x00, 0x09, 0x00, 0x00, 0x00
        /*0020*/ 	.byte	0x00, 0x00, 0x00, 0x00


//--------------------- .nv.info._Z9CountSortPiS_ii --------------------------
	.section	.nv.info._Z9CountSortPiS_ii,"",@"SHT_CUDA_INFO"
	.sectionflags	@""
	.align	4


	//----- nvinfo : EIATTR_CUDA_API_VERSION
	.align		4
        /*0000*/ 	.byte	0x04, 0x37
        /*0002*/ 	.short	(.L_7 - .L_6)
.L_6:
        /*0004*/ 	.word	0x00000082


	//----- nvinfo : EIATTR_KPARAM_INFO
	.align		4
.L_7:
        /*0008*/ 	.byte	0x04, 0x17
        /*000a*/ 	.short	(.L_9 - .L_8)
.L_8:
        /*000c*/ 	.word	0x00000000
        /*0010*/ 	.short	0x0003
        /*0012*/ 	.short	0x0014
        /*0014*/ 	.byte	0x00, 0xf0, 0x11, 0x00


	//----- nvinfo : EIATTR_KPARAM_INFO
	.align		4
.L_9:
        /*0018*/ 	.byte	0x04, 0x17
        /*001a*/ 	.short	(.L_11 - .L_10)
.L_10:
        /*001c*/ 	.word	0x00000000
        /*0020*/ 	.short	0x0002
        /*0022*/ 	.short	0x0010
        /*0024*/ 	.byte	0x00, 0xf0, 0x11, 0x00


	//----- nvinfo : EIATTR_KPARAM_INFO
	.align		4
.L_11:
        /*0028*/ 	.byte	0x04, 0x17
        /*002a*/ 	.short	(.L_13 - .L_12)
.L_12:
        /*002c*/ 	.word	0x00000000
        /*0030*/ 	.short	0x0001
        /*0032*/ 	.short	0x0008
        /*0034*/ 	.byte	0x00, 0xf5, 0x21, 0x00


	//----- nvinfo : EIATTR_KPARAM_INFO
	.align		4
.L_13:
        /*0038*/ 	.byte	0x04, 0x17
        /*003a*/ 	.short	(.L_15 - .L_14)
.L_14:
        /*003c*/ 	.word	0x00000000
        /*0040*/ 	.short	0x0000
        /*0042*/ 	.short	0x0000
        /*0044*/ 	.byte	0x00, 0xf5, 0x21, 0x00


	//----- nvinfo : EIATTR_SPARSE_MMA_MASK
	.align		4
.L_15:
        /*0048*/ 	.byte	0x03, 0x50
        /*004a*/ 	.short	0x0000


	//----- nvinfo : EIATTR_MAXREG_COUNT
	.align		4
        /*004c*/ 	.byte	0x03, 0x1b
        /*004e*/ 	.short	0x00ff


	//----- nvinfo : EIATTR_NUM_BARRIERS
	.align		4
        /*0050*/ 	.byte	0x02, 0x4c
        /*0052*/ 	.byte	0x01
	.zero		1


	//----- nvinfo : EIATTR_MERCURY_ISA_VERSION
	.align		4
        /*0054*/ 	.byte	0x03, 0x5f
        /*0056*/ 	.short	0x0101


	//----- nvinfo : EIATTR_VRC_CTA_INIT_COUNT
	.align		4
        /*0058*/ 	.byte	0x02, 0x4a
	.zero		1
	.zero		1


	//----- nvinfo : EIATTR_EXIT_INSTR_OFFSETS
	.align		4
        /*005c*/ 	.byte	0x04, 0x1c
        /*005e*/ 	.short	(.L_17 - .L_16)


	//   ....[0]....
.L_16:
        /*0060*/ 	.word	0x00000f40


	//----- nvinfo : EIATTR_CRS_STACK_SIZE
	.align		4
.L_17:
        /*0064*/ 	.byte	0x04, 0x1e
        /*0066*/ 	.short	(.L_19 - .L_18)
.L_18:
        /*0068*/ 	.word	0x00000000


	//----- nvinfo : EIATTR_CBANK_PARAM_SIZE
	.align		4
.L_19:
        /*006c*/ 	.byte	0x03, 0x19
        /*006e*/ 	.short	0x0018


	//----- nvinfo : EIATTR_PARAM_CBANK
	.align		4
        /*0070*/ 	.byte	0x04, 0x0a
        /*0072*/ 	.short	(.L_21 - .L_20)
	.align		4
.L_20:
        /*0074*/ 	.word	index@(.nv.constant0._Z9CountSortPiS_ii)
        /*0078*/ 	.short	0x0380
        /*007a*/ 	.short	0x0018


	//----- nvinfo : EIATTR_SW_WAR
	.align		4
.L_21:
        /*007c*/ 	.byte	0x04, 0x36
        /*007e*/ 	.short	(.L_23 - .L_22)
.L_22:
        /*0080*/ 	.word	0x00000008
.L_23:


//--------------------- .nv.callgraph             --------------------------
	.section	.nv.callgraph,"",@"SHT_CUDA_CALLGRAPH"
	.align	4
	.sectionentsize	8
	.align		4
        /*0000*/ 	.word	0x00000000
	.align		4
        /*0004*/ 	.word	0xffffffff
	.align		4
        /*0008*/ 	.word	0x00000000
	.align		4
        /*000c*/ 	.word	0xfffffffe
	.align		4
        /*0010*/ 	.word	0x00000000
	.align		4
        /*0014*/ 	.word	0xfffffffd
	.align		4
        /*0018*/ 	.word	0x00000000
	.align		4
        /*001c*/ 	.word	0xfffffffc


//--------------------- .text._Z9CountSortPiS_ii  --------------------------
	.section	.text._Z9CountSortPiS_ii,"ax",@progbits
	.align	128
        .global         _Z9CountSortPiS_ii
        .type           _Z9CountSortPiS_ii,@function
        .size           _Z9CountSortPiS_ii,(.L_x_11 - _Z9CountSortPiS_ii)
        .other          _Z9CountSortPiS_ii,@"STO_CUDA_ENTRY STV_DEFAULT"
_Z9CountSortPiS_ii:
.text._Z9CountSortPiS_ii:
[----:B------:R-:W-:Y:S08]  /*0000*/  LDC R1, c[0x0][0x37c] ;  /* 0x0000df00ff017b82 */ /* 0x000ff00000000800 */
[----:B------:R-:W0:Y:S08]  /*0010*/  LDC R0, c[0x0][0x360] ;  /* 0x0000d800ff007b82 */ /* 0x000e300000000800 */
[----:B------:R-:W-:Y:S08]  /*0020*/  BAR.SYNC.DEFER_BLOCKING 0x0 ;  /* 0x0000000000007b1d */ /* 0x000ff00000010000 */
[----:B------:R-:W1:Y:S08]  /*0030*/  LDC R2, c[0x0][0x370] ;  /* 0x0000dc00ff027b82 */ /* 0x000e700000000800 */
[----:B------:R-:W2:Y:S01]  /*0040*/  LDC R9, c[0x0][0x390] ;  /* 0x0000e400ff097b82 */ /* 0x000ea20000000800 */
[----:B0-----:R-:W-:-:S02]  /*0050*/  IABS R3, R0 ;  /* 0x0000000000037213 */ /* 0x001fc40000000000 */
[-C--:B-1----:R-:W-:Y:S02]  /*0060*/  IABS R10, R2.reuse ;  /* 0x00000002000a7213 */ /* 0x082fe40000000000 */
[----:B------:R-:W-:Y:S02]  /*0070*/  IABS R8, R2 ;  /* 0x0000000200087213 */ /* 0x000fe40000000000 */
[----:B------:R-:W0:Y:S02]  /*0080*/  I2F.RP R6, R10 ;  /* 0x0000000a00067306 */ /* 0x000e240000209400 */
[----:B------:R-:W-:-:S06]  /*0090*/  IADD3 R11, PT, PT, RZ, -R8, RZ ;  /* 0x80000008ff0b7210 */ /* 0x000fcc0007ffe0ff */
[----:B0-----:R-:W0:Y:S02]  /*00a0*/  MUFU.RCP R6, R6 ;  /* 0x0000000600067308 */ /* 0x001e240000001000 */
[----:B0-----:R-:W-:Y:S02]  /*00b0*/  IADD3 R4, PT, PT, R6, 0xffffffe, RZ ;  /* 0x0ffffffe06047810 */ /* 0x001fe40007ffe0ff */
[----:B--2---:R-:W-:-:S04]  /*00c0*/  IABS R6, R9 ;  /* 0x0000000900067213 */ /* 0x004fc80000000000 */
[----:B------:R0:W1:Y:S02]  /*00d0*/  F2I.FTZ.U32.TRUNC.NTZ R5, R4 ;  /* 0x0000000400057305 */ /* 0x000064000021f000 */
[----:B0-----:R-:W-:Y:S01]  /*00e0*/  HFMA2 R4, -RZ, RZ, 0, 0 ;  /* 0x00000000ff047431 */ /* 0x001fe200000001ff */
[----:B-1----:R-:W-:-:S05]  /*00f0*/  IADD3 R7, PT, PT, RZ, -R5, RZ ;  /* 0x80000005ff077210 */ /* 0x002fca0007ffe0ff */
[----:B------:R-:W-:-:S04]  /*0100*/  IMAD R7, R7, R10, RZ ;  /* 0x0000000a07077224 */ /* 0x000fc800078e02ff */
[----:B------:R-:W-:Y:S02]  /*0110*/  IMAD.HI.U32 R5, R5, R7, R4 ;  /* 0x0000000705057227 */ /* 0x000fe400078e0004 */
[----:B------:R-:W0:Y:S04]  /*0120*/  I2F.RP R7, R3 ;  /* 0x0000000300077306 */ /* 0x000e280000209400 */
[----:B------:R-:W-:-:S04]  /*0130*/  IMAD.HI.U32 R4, R5, R6, RZ ;  /* 0x0000000605047227 */ /* 0x000fc800078e00ff */
[----:B------:R-:W-:Y:S01]  /*0140*/  IMAD R5, R4, R11, R6 ;  /* 0x0000000b04057224 */ /* 0x000fe200078e0206 */
[----:B------:R-:W-:-:S04]  /*0150*/  LOP3.LUT R6, R2, R9, RZ, 0x3c, !PT ;  /* 0x0000000902067212 */ /* 0x000fc800078e3cff */
[----:B------:R-:W-:Y:S01]  /*0160*/  ISETP.GT.U32.AND P2, PT, R10, R5, PT ;  /* 0x000000050a00720c */ /* 0x000fe20003f44070 */
[----:B0-----:R-:W0:Y:S01]  /*0170*/  MUFU.RCP R7, R7 ;  /* 0x0000000700077308 */ /* 0x001e220000001000 */
[----:B------:R-:W-:Y:S02]  /*0180*/  ISETP.GE.AND P1, PT, R6, RZ, PT ;  /* 0x000000ff0600720c */ /* 0x000fe40003f26270 */
[----:B------:R-:W-:-:S04]  /*0190*/  IABS R6, R0 ;  /* 0x0000000000067213 */ /* 0x000fc80000000000 */
[----:B------:R-:W-:-:S05]  /*01a0*/  IADD3 R6, PT, PT, RZ, -R6, RZ ;  /* 0x80000006ff067210 */ /* 0x000fca0007ffe0ff */
[-C--:B------:R-:W-:Y:S02]  /*01b0*/  @!P2 IADD3 R5, PT, PT, R5, -R10.reuse, RZ ;  /* 0x8000000a0505a210 */ /* 0x080fe40007ffe0ff */
[----:B------:R-:W-:Y:S02]  /*01c0*/  @!P2 IADD3 R4, PT, PT, R4, 0x1, RZ ;  /* 0x000000010404a810 */ /* 0x000fe40007ffe0ff */
[----:B------:R-:W-:Y:S02]  /*01d0*/  ISETP.GE.U32.AND P0, PT, R5, R10, PT ;  /* 0x0000000a0500720c */ /* 0x000fe40003f06070 */
[----:B0-----:R-:W-:Y:S02]  /*01e0*/  IADD3 R8, PT, PT, R7, 0xffffffe, RZ ;  /* 0x0ffffffe07087810 */ /* 0x001fe40007ffe0ff */
[----:B------:R-:W-:Y:S02]  /*01f0*/  ISETP.NE.AND P2, PT, R2, RZ, PT ;  /* 0x000000ff0200720c */ /* 0x000fe40003f45270 */
[----:B------:R-:W0:Y:S07]  /*0200*/  F2I.FTZ.U32.TRUNC.NTZ R5, R8 ;  /* 0x0000000800057305 */ /* 0x000e2e000021f000 */
[----:B------:R-:W-:-:S04]  /*0210*/  @P0 IADD3 R4, PT, PT, R4, 0x1, RZ ;  /* 0x0000000104040810 */ /* 0x000fc80007ffe0ff */
[----:B------:R-:W-:Y:S02]  /*0220*/  MOV R7, R4 ;  /* 0x0000000400077202 */ /* 0x000fe40000000f00 */
[----:B0-----:R-:W-:Y:S02]  /*0230*/  IADD3 R4, PT, PT, RZ, -R5, RZ ;  /* 0x80000005ff047210 */ /* 0x001fe40007ffe0ff */
[----:B------:R-:W-:Y:S02]  /*0240*/  @!P1 IADD3 R7, PT, PT, -R7, RZ, RZ ;  /* 0x000000ff07079210 */ /* 0x000fe40007ffe1ff */
[----:B------:R-:W-:Y:S01]  /*0250*/  @!P2 LOP3.LUT R7, RZ, R2, RZ, 0x33, !PT ;  /* 0x00000002ff07a212 */ /* 0x000fe200078e33ff */
[----:B------:R-:W-:Y:S02]  /*0260*/  IMAD R9, R4, R3, RZ ;  /* 0x0000000304097224 */ /* 0x000fe400078e02ff */
[----:B------:R-:W-:Y:S01]  /*0270*/  HFMA2 R4, -RZ, RZ, 0, 0 ;  /* 0x00000000ff047431 */ /* 0x000fe200000001ff */
[----:B------:R-:W-:-:S04]  /*0280*/  IABS R2, R7 ;  /* 0x0000000700027213 */ /* 0x000fc80000000000 */
[----:B------:R-:W-:Y:S01]  /*0290*/  IMAD.HI.U32 R4, R5, R9, R4 ;  /* 0x0000000905047227 */ /* 0x000fe200078e0004 */
[----:B------:R-:W-:Y:S02]  /*02a0*/  MOV R5, R2 ;  /* 0x0000000200057202 */ /* 0x000fe40000000f00 */
[----:B------:R-:W-:-:S03]  /*02b0*/  MOV R2, R6 ;  /* 0x0000000600027202 */ /* 0x000fc60000000f00 */
[----:B------:R-:W-:-:S04]  /*02c0*/  IMAD.HI.U32 R4, R4, R5, RZ ;  /* 0x0000000504047227 */ /* 0x000fc800078e00ff */
[----:B------:R-:W-:-:S05]  /*02d0*/  IMAD R2, R4, R2, R5 ;  /* 0x0000000204027224 */ /* 0x000fca00078e0205 */
[----:B------:R-:W-:-:S13]  /*02e0*/  ISETP.GT.U32.AND P2, PT, R3, R2, PT ;  /* 0x000000020300720c */ /* 0x000fda0003f44070 */
[-C--:B------:R-:W-:Y:S02]  /*02f0*/  @!P2 IADD3 R2, PT, PT, R2, -R3.reuse, RZ ;  /* 0x800000030202a210 */ /* 0x080fe40007ffe0ff */
[----:B------:R-:W-:Y:S02]  /*0300*/  @!P2 IADD3 R4, PT, PT, R4, 0x1, RZ ;  /* 0x000000010404a810 */ /* 0x000fe40007ffe0ff */
[----:B------:R-:W-:Y:S02]  /*0310*/  ISETP.GE.U32.AND P0, PT, R2, R3, PT ;  /* 0x000000030200720c */ /* 0x000fe40003f06070 */
[----:B------:R-:W-:Y:S02]  /*0320*/  LOP3.LUT R2, R7, R0, RZ, 0x3c, !PT ;  /* 0x0000000007027212 */ /* 0x000fe400078e3cff */
[----:B------:R-:W-:Y:S02]  /*0330*/  ISETP.NE.AND P2, PT, R0, RZ, PT ;  /* 0x000000ff0000720c */ /* 0x000fe40003f45270 */
[----:B------:R-:W-:-:S07]  /*0340*/  ISETP.GE.AND P1, PT, R2, RZ, PT ;  /* 0x000000ff0200720c */ /* 0x000fce0003f26270 */
[----:B------:R-:W-:-:S04]  /*0350*/  @P0 IADD3 R4, PT, PT, R4, 0x1, RZ ;  /* 0x0000000104040810 */ /* 0x000fc80007ffe0ff */
[----:B------:R-:W-:-:S04]  /*0360*/  MOV R3, R4 ;  /* 0x0000000400037202 */ /* 0x000fc80000000f00 */
[----:B------:R-:W-:Y:S02]  /*0370*/  @!P1 IADD3 R3, PT, PT, -R3, RZ, RZ ;  /* 0x000000ff03039210 */ /* 0x000fe40007ffe1ff */
[----:B------:R-:W-:-:S04]  /*0380*/  @!P2 LOP3.LUT R3, RZ, R0, RZ, 0x33, !PT ;  /* 0x00000000ff03a212 */ /* 0x000fc800078e33ff */
[----:B------:R-:W-:-:S13]  /*0390*/  ISETP.GE.AND P0, PT, R3, 0x1, PT ;  /* 0x000000010300780c */ /* 0x000fda0003f06270 */
[----:B------:R-:W-:Y:S05]  /*03a0*/  @!P0 BRA `(.L_x_0) ;  /* 0x0000000800e08947 */ /* 0x000fea0003800000 */
[----:B------:R-:W0:Y:S01]  /*03b0*/  S2R R0, SR_TID.X ;  /* 0x0000000000007919 */ /* 0x000e220000002100 */
[----:B------:R-:W1:Y:S01]  /*03c0*/  S2UR UR4, SR_CTAID.X ;  /* 0x00000000000479c3 */ /* 0x000e620000002500 */
[----:B------:R-:W2:Y:S01]  /*03d0*/  LDCU.64 UR6, c[0x0][0x358] ;  /* 0x00006b00ff0677ac */ /* 0x000ea20008000a00 */
[----:B------:R-:W-:Y:S01]  /*03e0*/  BSSY.RECONVERGENT B0, `(.L_x_1) ;  /* 0x0000059000007945 */ /* 0x000fe20003800200 */
[----:B-1----:R-:W-:Y:S02]  /*03f0*/  IMAD R4, R7, UR4, RZ ;  /* 0x0000000407047c24 */ /* 0x002fe4000f8e02ff */
[----:B0-----:R-:W-:-:S05]  /*0400*/  IMAD R5, R3, R0, RZ ;  /* 0x0000000003057224 */ /* 0x001fca00078e02ff */
[----:B------:R-:W-:-:S04]  /*0410*/  IADD3 R0, PT, PT, R4, R5, RZ ;  /* 0x0000000504007210 */ /* 0x000fc80007ffe0ff */
[----:B------:R-:W-:-:S04]  /*0420*/  IADD3 R3, PT, PT, R3, R0, RZ ;  /* 0x0000000003037210 */ /* 0x000fc80007ffe0ff */
[----:B------:R-:W-:-:S04]  /*0430*/  VIADDMNMX R3, R0, 0x1, R3, !PT ;  /* 0x0000000100037846 */ /* 0x000fc80007800103 */
[----:B------:R-:W-:Y:S02]  /*0440*/  IADD3 R2, PT, PT, -R0, R3, RZ ;  /* 0x0000000300027210 */ /* 0x000fe40007ffe1ff */
[----:B------:R-:W-:Y:S02]  /*0450*/  IADD3 R3, PT, PT, R4, R5, -R3 ;  /* 0x0000000504037210 */ /* 0x000fe40007ffe803 */
[----:B------:R-:W-:Y:S02]  /*0460*/  LOP3.LUT R18, R2, 0xf, RZ, 0xc0, !PT ;  /* 0x0000000f02127812 */ /* 0x000fe400078ec0ff */
[----:B------:R-:W-:Y:S02]  /*0470*/  ISETP.GT.U32.AND P1, PT, R3, -0x10, PT ;  /* 0xfffffff00300780c */ /* 0x000fe40003f24070 */
[----:B------:R-:W-:-:S11]  /*0480*/  ISETP.NE.AND P0, PT, R18, RZ, PT ;  /* 0x000000ff1200720c */ /* 0x000fd60003f05270 */
[----:B--2---:R-:W-:Y:S05]  /*0490*/  @P1 BRA `(.L_x_2) ;  /* 0x0000000400341947 */ /* 0x004fea0003800000 */
[----:B------:R-:W0:Y:S01]  /*04a0*/  LDC.64 R4, c[0x0][0x380] ;  /* 0x0000e000ff047b82 */ /* 0x000e220000000a00 */
[----:B------:R-:W-:-:S04]  /*04b0*/  LOP3.LUT R3, R2, 0xfffffff0, RZ, 0xc0, !PT ;  /* 0xfffffff002037812 */ /* 0x000fc800078ec0ff */
[----:B------:R-:W-:Y:S02]  /*04c0*/  IADD3 R3, PT, PT, -R3, RZ, RZ ;  /* 0x000000ff03037210 */ /* 0x000fe40007ffe1ff */
[----:B0-----:R-:W-:-:S04]  /*04d0*/  IADD3 R4, P1, PT, R4, 0x20, RZ ;  /* 0x0000002004047810 */ /* 0x001fc80007f3e0ff */
[----:B------:R-:W-:-:S09]  /*04e0*/  IADD3.X R5, PT, PT, RZ, R5, RZ, P1, !PT ;  /* 0x00000005ff057210 */ /* 0x000fd20000ffe4ff */
.L_x_3:
[----:B------:R-:W-:Y:S01]  /*04f0*/  IMAD.WIDE R8, R0, 0x4, R4 ;  /* 0x0000000400087825 */ /* 0x000fe200078e0204 */
[----:B0-----:R-:W0:Y:S04]  /*0500*/  LDC R11, c[0x0][0x394] ;  /* 0x0000e500ff0b7b82 */ /* 0x001e280000000800 */
[----:B------:R-:W0:Y:S04]  /*0510*/  LDG.E R10, desc[UR6][R8.64+-0x20] ;  /* 0xffffe006080a7981 */ /* 0x000e28000c1e1900 */
[----:B------:R-:W1:Y:S01]  /*0520*/  LDC.64 R6, c[0x0][0x388] ;  /* 0x0000e200ff067b82 */ /* 0x000e620000000a00 */
[----:B0-----:R-:W-:-:S02]  /*0530*/  IMAD R13, R11, UR4, R10 ;  /* 0x000000040b0d7c24 */ /* 0x001fc4000f8e020a */
[----:B------:R-:W-:Y:S02]  /*0540*/  HFMA2 R10, -RZ, RZ, 0, 5.9604644775390625e-08 ;  /* 0x00000001ff0a7431 */ /* 0x000fe400000001ff */
[----:B-1----:R-:W-:-:S05]  /*0550*/  IMAD.WIDE R12, R13, 0x4, R6 ;  /* 0x000000040d0c7825 */ /* 0x002fca00078e0206 */
[----:B------:R0:W-:Y:S04]  /*0560*/  REDG.E.ADD.STRONG.GPU desc[UR6][R12.64], R10 ;  /* 0x0000000a0c00798e */ /* 0x0001e8000c12e106 */
[----:B------:R-:W2:Y:S02]  /*0570*/  LDG.E R14, desc[UR6][R8.64+-0x1c] ;  /* 0xffffe406080e7981 */ /* 0x000ea4000c1e1900 */
[----:B--2---:R-:W-:-:S04]  /*0580*/  IMAD R15, R11, UR4, R14 ;  /* 0x000000040b0f7c24 */ /* 0x004fc8000f8e020e */
[----:B------:R-:W-:-:S05]  /*0590*/  IMAD.WIDE R14, R15, 0x4, R6 ;  /* 0x000000040f0e7825 */ /* 0x000fca00078e0206 */
[----:B------:R1:W-:Y:S04]  /*05a0*/  REDG.E.ADD.STRONG.GPU desc[UR6][R14.64], R10 ;  /* 0x0000000a0e00798e */ /* 0x0003e8000c12e106 */
[----:B------:R-:W2:Y:S02]  /*05b0*/  LDG.E R16, desc[UR6][R8.64+-0x18] ;  /* 0xffffe80608107981 */ /* 0x000ea4000c1e1900 */
[----:B--2---:R-:W-:-:S04]  /*05c0*/  IMAD R17, R11, UR4, R16 ;  /* 0x000000040b117c24 */ /* 0x004fc8000f8e0210 */
[----:B------:R-:W-:-:S05]  /*05d0*/  IMAD.WIDE R16, R17, 0x4, R6 ;  /* 0x0000000411107825 */ /* 0x000fca00078e0206 */
[----:B------:R2:W-:Y:S04]  /*05e0*/  REDG.E.ADD.STRONG.GPU desc[UR6][R16.64], R10 ;  /* 0x0000000a1000798e */ /* 0x0005e8000c12e106 */
[----:B------:R-:W3:Y:S02]  /*05f0*/  LDG.E R20, desc[UR6][R8.64+-0x14] ;  /* 0xffffec0608147981 */ /* 0x000ee4000c1e1900 */
[----:B---3--:R-:W-:-:S04]  /*0600*/  IMAD R19, R11, UR4, R20 ;  /* 0x000000040b137c24 */ /* 0x008fc8000f8e0214 */
[----:B0-----:R-:W-:-:S05]  /*0610*/  IMAD.WIDE R12, R19, 0x4, R6 ;  /* 0x00000004130c7825 */ /* 0x001fca00078e0206 */
[----:B------:R0:W-:Y:S04]  /*0620*/  REDG.E.ADD.STRONG.GPU desc[UR6][R12.64], R10 ;  /* 0x0000000a0c00798e */ /* 0x0001e8000c12e106 */
[----:B------:R-:W3:Y:S02]  /*0630*/  LDG.E R20, desc[UR6][R8.64+-0x10] ;  /* 0xfffff00608147981 */ /* 0x000ee4000c1e1900 */
[----:B---3--:R-:W-:-:S04]  /*0640*/  IMAD R19, R11, UR4, R20 ;  /* 0x000000040b137c24 */ /* 0x008fc8000f8e0214 */
[----:B-1----:R-:W-:-:S05]  /*0650*/  IMAD.WIDE R14, R19, 0x4, R6 ;  /* 0x00000004130e7825 */ /* 0x002fca00078e0206 */
[----:B------:R1:W-:Y:S04]  /*0660*/  REDG.E.ADD.STRONG.GPU desc[UR6][R14.64], R10 ;  /* 0x0000000a0e00798e */ /* 0x0003e8000c12e106 */
[----:B------:R-:W3:Y:S02]  /*0670*/  LDG.E R20, desc[UR6][R8.64+-0xc] ;  /* 0xfffff40608147981 */ /* 0x000ee4000c1e1900 */
[----:B---3--:R-:W-:-:S04]  /*0680*/  IMAD R19, R11, UR4, R20 ;  /* 0x000000040b137c24 */ /* 0x008fc8000f8e0214 */
[----:B--2---:R-:W-:-:S05]  /*0690*/  IMAD.WIDE R16, R19, 0x4, R6 ;  /* 0x0000000413107825 */ /* 0x004fca00078e0206 */
        /* <DEDUP_REMOVED lines=37> */
[----:B------:R-:W2:Y:S01]  /*08f0*/  LDG.E R20, desc[UR6][R8.64+0x1c] ;  /* 0x00001c0608147981 */ /* 0x000ea2000c1e1900 */
[----:B------:R-:W-:-:S04]  /*0900*/  IADD3 R3, PT, PT, R3, 0x10, RZ ;  /* 0x0000001003037810 */ /* 0x000fc80007ffe0ff */
[----:B------:R-:W-:Y:S02]  /*0910*/  ISETP.NE.AND P1, PT, R3, RZ, PT ;  /* 0x000000ff0300720c */ /* 0x000fe40003f25270 */
[----:B------:R-:W-:Y:S01]  /*0920*/  IADD3 R0, PT, PT, R0, 0x10, RZ ;  /* 0x0000001000007810 */ /* 0x000fe20007ffe0ff */
[----:B--2---:R-:W-:-:S04]  /*0930*/  IMAD R11, R11, UR4, R20 ;  /* 0x000000040b0b7c24 */ /* 0x004fc8000f8e0214 */
[----:B------:R-:W-:-:S05]  /*0940*/  IMAD.WIDE R6, R11, 0x4, R6 ;  /* 0x000000040b067825 */ /* 0x000fca00078e0206 */
[----:B------:R0:W-:Y:S01]  /*0950*/  REDG.E.ADD.STRONG.GPU desc[UR6][R6.64], R10 ;  /* 0x0000000a0600798e */ /* 0x0001e2000c12e106 */
[----:B------:R-:W-:Y:S05]  /*0960*/  @P1 BRA `(.L_x_3) ;  /* 0xfffffff800e01947 */ /* 0x000fea000383ffff */
.L_x_2:
[----:B------:R-:W-:Y:S05]  /*0970*/  BSYNC.RECONVERGENT B0 ;  /* 0x0000000000007941 */ /* 0x000fea0003800200 */
.L_x_1:
[----:B------:R-:W-:Y:S04]  /*0980*/  BSSY.RECONVERGENT B0, `(.L_x_0) ;  /* 0x000005a000007945 */ /* 0x000fe80003800200 */
[----:B------:R-:W-:Y:S05]  /*0990*/  @!P0 BRA `(.L_x_4) ;  /* 0x0000000400608947 */ /* 0x000fea0003800000 */
[----:B------:R-:W-:Y:S01]  /*09a0*/  ISETP.GE.U32.AND P0, PT, R18, 0x8, PT ;  /* 0x000000081200780c */ /* 0x000fe20003f06070 */
[----:B------:R-:W-:Y:S01]  /*09b0*/  BSSY.RECONVERGENT B1, `(.L_x_5) ;  /* 0x000002a000017945 */ /* 0x000fe20003800200 */
[----:B------:R-:W-:-:S04]  /*09c0*/  LOP3.LUT R9, R2, 0x7, RZ, 0xc0, !PT ;  /* 0x0000000702097812 */ /* 0x000fc800078ec0ff */
[----:B------:R-:W-:-:S07]  /*09d0*/  ISETP.NE.AND P1, PT, R9, RZ, PT ;  /* 0x000000ff0900720c */ /* 0x000fce0003f25270 */
[----:B------:R-:W-:Y:S06]  /*09e0*/  @!P0 BRA `(.L_x_6) ;  /* 0x0000000000988947 */ /* 0x000fec0003800000 */
[----:B------:R-:W1:Y:S08]  /*09f0*/  LDC.64 R4, c[0x0][0x380] ;  /* 0x0000e000ff047b82 */ /* 0x000e700000000a00 */
[----:B------:R-:W2:Y:S08]  /*0a00*/  LDC R8, c[0x0][0x394] ;  /* 0x0000e500ff087b82 */ /* 0x000eb00000000800 */
[----:B0-----:R-:W0:Y:S01]  /*0a10*/  LDC.64 R6, c[0x0][0x388] ;  /* 0x0000e200ff067b82 */ /* 0x001e220000000a00 */
[----:B-1----:R-:W-:-:S05]  /*0a20*/  IMAD.WIDE R4, R0, 0x4, R4 ;  /* 0x0000000400047825 */ /* 0x002fca00078e0204 */
[----:B------:R-:W2:Y:S02]  /*0a30*/  LDG.E R3, desc[UR6][R4.64] ;  /* 0x0000000604037981 */ /* 0x000ea4000c1e1900 */
[----:B--2---:R-:W-:Y:S01]  /*0a40*/  IMAD R11, R8, UR4, R3 ;  /* 0x00000004080b7c24 */ /* 0x004fe2000f8e0203 */
[----:B------:R-:W-:-:S03]  /*0a50*/  MOV R3, 0x1 ;  /* 0x0000000100037802 */ /* 0x000fc60000000f00 */
[----:B0-----:R-:W-:-:S05]  /*0a60*/  IMAD.WIDE R10, R11, 0x4, R6 ;  /* 0x000000040b0a7825 */ /* 0x001fca00078e0206 */
        /* <DEDUP_REMOVED lines=21> */
[----:B------:R-:W2:Y:S02]  /*0bc0*/  LDG.E R17, desc[UR6][R4.64+0x18] ;  /* 0x0000180604117981 */ /* 0x000ea4000c1e1900 */
[----:B--2---:R-:W-:-:S04]  /*0bd0*/  IMAD R17, R8, UR4, R17 ;  /* 0x0000000408117c24 */ /* 0x004fc8000f8e0211 */
[----:B0-----:R-:W-:-:S05]  /*0be0*/  IMAD.WIDE R10, R17, 0x4, R6 ;  /* 0x00000004110a7825 */ /* 0x001fca00078e0206 */
[----:B------:R1:W-:Y:S04]  /*0bf0*/  REDG.E.ADD.STRONG.GPU desc[UR6][R10.64], R3 ;  /* 0x000000030a00798e */ /* 0x0003e8000c12e106 */
[----:B------:R-:W2:Y:S02]  /*0c00*/  LDG.E R17, desc[UR6][R4.64+0x1c] ;  /* 0x00001c0604117981 */ /* 0x000ea4000c1e1900 */
[----:B--2---:R-:W-:-:S04]  /*0c10*/  IMAD R17, R8, UR4, R17 ;  /* 0x0000000408117c24 */ /* 0x004fc8000f8e0211 */
[----:B------:R-:W-:-:S05]  /*0c20*/  IMAD.WIDE R6, R17, 0x4, R6 ;  /* 0x0000000411067825 */ /* 0x000fca00078e0206 */
[----:B------:R1:W-:Y:S01]  /*0c30*/  REDG.E.ADD.STRONG.GPU desc[UR6][R6.64], R3 ;  /* 0x000000030600798e */ /* 0x0003e2000c12e106 */
[----:B------:R-:W-:-:S07]  /*0c40*/  IADD3 R0, PT, PT, R0, 0x8, RZ ;  /* 0x0000000800007810 */ /* 0x000fce0007ffe0ff */
.L_x_6:
[----:B------:R-:W-:Y:S05]  /*0c50*/  BSYNC.RECONVERGENT B1 ;  /* 0x0000000000017941 */ /* 0x000fea0003800200 */
.L_x_5:
[----:B------:R-:W-:Y:S05]  /*0c60*/  @!P1 BRA `(.L_x_4) ;  /* 0x0000000000ac9947 */ /* 0x000fea0003800000 */
[----:B------:R-:W-:Y:S01]  /*0c70*/  ISETP.GE.U32.AND P0, PT, R9, 0x4, PT ;  /* 0x000000040900780c */ /* 0x000fe20003f06070 */
[----:B------:R-:W-:Y:S01]  /*0c80*/  BSSY.RECONVERGENT B1, `(.L_x_7) ;  /* 0x000001a000017945 */ /* 0x000fe20003800200 */
[----:B------:R-:W-:-:S04]  /*0c90*/  LOP3.LUT R4, R2, 0x3, RZ, 0xc0, !PT ;  /* 0x0000000302047812 */ /* 0x000fc800078ec0ff */
[----:B------:R-:W-:-:S07]  /*0ca0*/  ISETP.NE.AND P1, PT, R4, RZ, PT ;  /* 0x000000ff0400720c */ /* 0x000fce0003f25270 */
[----:B------:R-:W-:Y:S06]  /*0cb0*/  @!P0 BRA `(.L_x_8) ;  /* 0x0000000000588947 */ /* 0x000fec0003800000 */
[----:B01----:R-:W0:Y:S08]  /*0cc0*/  LDC.64 R6, c[0x0][0x380] ;  /* 0x0000e000ff067b82 */ /* 0x003e300000000a00 */
[----:B------:R-:W1:Y:S08]  /*0cd0*/  LDC R14, c[0x0][0x394] ;  /* 0x0000e500ff0e7b82 */ /* 0x000e700000000800 */
[----:B------:R-:W2:Y:S01]  /*0ce0*/  LDC.64 R2, c[0x0][0x388] ;  /* 0x0000e200ff027b82 */ /* 0x000ea20000000a00 */
[----:B0-----:R-:W-:-:S05]  /*0cf0*/  IMAD.WIDE R6, R0, 0x4, R6 ;  /* 0x0000000400067825 */ /* 0x001fca00078e0206 */
[----:B------:R-:W1:Y:S01]  /*0d00*/  LDG.E R5, desc[UR6][R6.64] ;  /* 0x0000000606057981 */ /* 0x000e62000c1e1900 */
[----:B------:R-:W-:Y:S02]  /*0d10*/  HFMA2 R15, -RZ, RZ, 0, 5.9604644775390625e-08 ;  /* 0x00000001ff0f7431 */ /* 0x000fe400000001ff */
[----:B-1----:R-:W-:-:S04]  /*0d20*/  IMAD R5, R14, UR4, R5 ;  /* 0x000000040e057c24 */ /* 0x002fc8000f8e0205 */
[----:B--2---:R-:W-:-:S05]  /*0d30*/  IMAD.WIDE R8, R5, 0x4, R2 ;  /* 0x0000000405087825 */ /* 0x004fca00078e0202 */
[----:B------:R2:W-:Y:S04]  /*0d40*/  REDG.E.ADD.STRONG.GPU desc[UR6][R8.64], R15 ;  /* 0x0000000f0800798e */ /* 0x0005e8000c12e106 */
[----:B------:R-:W3:Y:S02]  /*0d50*/  LDG.E R5, desc[UR6][R6.64+0x4] ;  /* 0x0000040606057981 */ /* 0x000ee4000c1e1900 */
[----:B---3--:R-:W-:-:S04]  /*0d60*/  IMAD R5, R14, UR4, R5 ;  /* 0x000000040e057c24 */ /* 0x008fc8000f8e0205 */
[----:B------:R-:W-:-:S05]  /*0d70*/  IMAD.WIDE R10, R5, 0x4, R2 ;  /* 0x00000004050a7825 */ /* 0x000fca00078e0202 */
        /* <DEDUP_REMOVED lines=8> */
[----:B------:R2:W-:Y:S01]  /*0e00*/  REDG.E.ADD.STRONG.GPU desc[UR6][R2.64], R15 ;  /* 0x0000000f0200798e */ /* 0x0005e2000c12e106 */
[----:B------:R-:W-:-:S07]  /*0e10*/  IADD3 R0, PT, PT, R0, 0x4, RZ ;  /* 0x0000000400007810 */ /* 0x000fce0007ffe0ff */
.L_x_8:
[----:B------:R-:W-:Y:S05]  /*0e20*/  BSYNC.RECONVERGENT B1 ;  /* 0x0000000000017941 */ /* 0x000fea0003800200 */
.L_x_7:
[----:B------:R-:W-:Y:S05]  /*0e30*/  @!P1 BRA `(.L_x_4) ;  /* 0x0000000000389947 */ /* 0x000fea0003800000 */
[----:B-12---:R-:W1:Y:S01]  /*0e40*/  LDC R11, c[0x0][0x394] ;  /* 0x0000e500ff0b7b82 */ /* 0x006e620000000800 */
[----:B0-----:R-:W-:-:S07]  /*0e50*/  IADD3 R10, PT, PT, -R4, RZ, RZ ;  /* 0x000000ff040a7210 */ /* 0x001fce0007ffe1ff */
[----:B------:R-:W0:Y:S08]  /*0e60*/  LDC.64 R6, c[0x0][0x380] ;  /* 0x0000e000ff067b82 */ /* 0x000e300000000a00 */
[----:B------:R-:W2:Y:S02]  /*0e70*/  LDC.64 R8, c[0x0][0x388] ;  /* 0x0000e200ff087b82 */ /* 0x000ea40000000a00 */
.L_x_9:
[----:B0-----:R-:W-:-:S06]  /*0e80*/  IMAD.WIDE R2, R0, 0x4, R6 ;  /* 0x0000000400027825 */ /* 0x001fcc00078e0206 */
[----:B------:R-:W1:Y:S01]  /*0e90*/  LDG.E R2, desc[UR6][R2.64] ;  /* 0x0000000602027981 */ /* 0x000e62000c1e1900 */
[----:B------:R-:W-:Y:S02]  /*0ea0*/  IADD3 R10, PT, PT, R10, 0x1, RZ ;  /* 0x000000010a0a7810 */ /* 0x000fe40007ffe0ff */
[----:B---3--:R-:W-:Y:S02]  /*0eb0*/  MOV R13, 0x1 ;  /* 0x00000001000d7802 */ /* 0x008fe40000000f00 */
[----:B------:R-:W-:Y:S02]  /*0ec0*/  ISETP.NE.AND P0, PT, R10, RZ, PT ;  /* 0x000000ff0a00720c */ /* 0x000fe40003f05270 */
[----:B------:R-:W-:Y:S01]  /*0ed0*/  IADD3 R0, PT, PT, R0, 0x1, RZ ;  /* 0x0000000100007810 */ /* 0x000fe20007ffe0ff */
[----:B-1----:R-:W-:-:S04]  /*0ee0*/  IMAD R5, R11, UR4, R2 ;  /* 0x000000040b057c24 */ /* 0x002fc8000f8e0202 */
[----:B--2---:R-:W-:-:S05]  /*0ef0*/  IMAD.WIDE R4, R5, 0x4, R8 ;  /* 0x0000000405047825 */ /* 0x004fca00078e0208 */
[----:B------:R3:W-:Y:S01]  /*0f00*/  REDG.E.ADD.STRONG.GPU desc[UR6][R4.64], R13 ;  /* 0x0000000d0400798e */ /* 0x0007e2000c12e106 */
[----:B------:R-:W-:Y:S05]  /*0f10*/  @P0 BRA `(.L_x_9) ;  /* 0xfffffffc00d80947 */ /* 0x000fea000383ffff */
.L_x_4:
[----:B------:R-:W-:Y:S05]  /*0f20*/  BSYNC.RECONVERGENT B0 ;  /* 0x0000000000007941 */ /* 0x000fea0003800200 */
.L_x_0:
[----:B------:R-:W-:Y:S06]  /*0f30*/  BAR.SYNC.DEFER_BLOCKING 0x0 ;  /* 0x0000000000007b1d */ /* 0x000fec0000010000 */
[----:B------:R-:W-:Y:S05]  /*0f40*/  EXIT ;  /* 0x000000000000794d */ /* 0x000fea0003800000 */
.L_x_10:
[----:B------:R-:W-:-:S00]  /*0f50*/  BRA `(.L_x_10) ;  /* 0xfffffffc00fc7947 */ /* 0x000fc0000383ffff */
[----:B------:R-:W-:-:S00]  /*0f60*/  NOP ;  /* 0x0000000000007918 */ /* 0x000fc00000000000 */
        /* <DEDUP_REMOVED lines=9> */
.L_x_11:


//--------------------- .nv.shared.reserved.0     --------------------------
	.section	.nv.shared.reserved.0,"aw",@nobits
	.weak		__nv_reservedSMEM_offset_0_alias
	.size		__nv_reservedSMEM_offset_0_alias, 0, 64
	.other		__nv_reservedSMEM_offset_0_alias,@"STO_CUDA_RESERVED_SHARED STV_DEFAULT"
__nv_reservedSMEM_offset_0_alias:
	.zero		0
	.zero		64


//--------------------- .nv.constant0._Z9CountSortPiS_ii --------------------------
	.section	.nv.constant0._Z9CountSortPiS_ii,"a",@progbits
	.sectionflags	@""
	.align	4
.nv.constant0._Z9CountSortPiS_ii:
	.zero		920


//--------------------- SYMBOLS --------------------------

	.type		.nv.reservedSmem.offset0,@object
	.size		.nv.reservedSmem.offset0,0x4
